//
// Generated by NVIDIA NVVM Compiler
//
// Compiler Build ID: CL-36424714
// Cuda compilation tools, release 13.0, V13.0.88
// Based on NVVM 20.0.0
//

.version 9.0
.target sm_100
.address_size 64

	// .globl	error_reduce
.global .align 1 .b8 _ZN34_INTERNAL_b74ab47b_4_k_cu_a5aa118d4cuda3std3__45__cpo5beginE[1];
.global .align 1 .b8 _ZN34_INTERNAL_b74ab47b_4_k_cu_a5aa118d4cuda3std3__45__cpo3endE[1];
.global .align 1 .b8 _ZN34_INTERNAL_b74ab47b_4_k_cu_a5aa118d4cuda3std3__45__cpo6cbeginE[1];
.global .align 1 .b8 _ZN34_INTERNAL_b74ab47b_4_k_cu_a5aa118d4cuda3std3__45__cpo4cendE[1];
.global .align 1 .b8 _ZN34_INTERNAL_b74ab47b_4_k_cu_a5aa118d4cuda3std3__45__cpo6rbeginE[1];
.global .align 1 .b8 _ZN34_INTERNAL_b74ab47b_4_k_cu_a5aa118d4cuda3std3__45__cpo4rendE[1];
.global .align 1 .b8 _ZN34_INTERNAL_b74ab47b_4_k_cu_a5aa118d4cuda3std3__45__cpo7crbeginE[1];
.global .align 1 .b8 _ZN34_INTERNAL_b74ab47b_4_k_cu_a5aa118d4cuda3std3__45__cpo5crendE[1];
.global .align 1 .b8 _ZN34_INTERNAL_b74ab47b_4_k_cu_a5aa118d4cuda3std3__436_GLOBAL__N__b74ab47b_4_k_cu_a5aa118d6ignoreE[1];
.global .align 1 .b8 _ZN34_INTERNAL_b74ab47b_4_k_cu_a5aa118d4cuda3std3__419piecewise_constructE[1];
.global .align 1 .b8 _ZN34_INTERNAL_b74ab47b_4_k_cu_a5aa118d4cuda3std3__48in_placeE[1];
.global .align 1 .b8 _ZN34_INTERNAL_b74ab47b_4_k_cu_a5aa118d4cuda3std3__420unreachable_sentinelE[1];
.global .align 1 .b8 _ZN34_INTERNAL_b74ab47b_4_k_cu_a5aa118d4cuda3std6ranges3__45__cpo4swapE[1];
.global .align 1 .b8 _ZN34_INTERNAL_b74ab47b_4_k_cu_a5aa118d4cuda3std6ranges3__45__cpo9iter_moveE[1];
.global .align 1 .b8 _ZN34_INTERNAL_b74ab47b_4_k_cu_a5aa118d4cuda3std6ranges3__45__cpo5beginE[1];
.global .align 1 .b8 _ZN34_INTERNAL_b74ab47b_4_k_cu_a5aa118d4cuda3std6ranges3__45__cpo3endE[1];
.global .align 1 .b8 _ZN34_INTERNAL_b74ab47b_4_k_cu_a5aa118d4cuda3std6ranges3__45__cpo6cbeginE[1];
.global .align 1 .b8 _ZN34_INTERNAL_b74ab47b_4_k_cu_a5aa118d4cuda3std6ranges3__45__cpo4cendE[1];
.global .align 1 .b8 _ZN34_INTERNAL_b74ab47b_4_k_cu_a5aa118d4cuda3std6ranges3__45__cpo7advanceE[1];
.global .align 1 .b8 _ZN34_INTERNAL_b74ab47b_4_k_cu_a5aa118d4cuda3std6ranges3__45__cpo9iter_swapE[1];
.global .align 1 .b8 _ZN34_INTERNAL_b74ab47b_4_k_cu_a5aa118d4cuda3std6ranges3__45__cpo4nextE[1];
.global .align 1 .b8 _ZN34_INTERNAL_b74ab47b_4_k_cu_a5aa118d4cuda3std6ranges3__45__cpo4prevE[1];
.global .align 1 .b8 _ZN34_INTERNAL_b74ab47b_4_k_cu_a5aa118d4cuda3std6ranges3__45__cpo4dataE[1];
.global .align 1 .b8 _ZN34_INTERNAL_b74ab47b_4_k_cu_a5aa118d4cuda3std6ranges3__45__cpo5cdataE[1];
.global .align 1 .b8 _ZN34_INTERNAL_b74ab47b_4_k_cu_a5aa118d4cuda3std6ranges3__45__cpo4sizeE[1];
.global .align 1 .b8 _ZN34_INTERNAL_b74ab47b_4_k_cu_a5aa118d4cuda3std6ranges3__45__cpo5ssizeE[1];
.global .align 1 .b8 _ZN34_INTERNAL_b74ab47b_4_k_cu_a5aa118d4cuda3std6ranges3__45__cpo8distanceE[1];
.global .align 1 .b8 _ZN34_INTERNAL_b74ab47b_4_k_cu_a5aa118d6thrust24THRUST_300001_SM_1000_NS6system6detail10sequential3seqE[1];
.extern .shared .align 16 .b8 sum_v[];

.visible .entry error_reduce(
	.param .u64 .ptr .align 1 error_reduce_param_0,
	.param .u64 .ptr .align 1 error_reduce_param_1,
	.param .u32 error_reduce_param_2,
	.param .u32 error_reduce_param_3
)
{
	.reg .pred 	%p<9>;
	.reg .b32 	%r<33>;
	.reg .b32 	%f<17>;
	.reg .b64 	%rd<9>;

	ld.param.u64 	%rd2, [error_reduce_param_0];
	ld.param.u64 	%rd3, [error_reduce_param_1];
	ld.param.u32 	%r19, [error_reduce_param_2];
	ld.param.u32 	%r20, [error_reduce_param_3];
	mov.u32 	%r1, %tid.x;
	mov.u32 	%r30, %tid.y;
	mov.u32 	%r3, %ctaid.x;
	mov.u32 	%r4, %ntid.x;
	mad.lo.s32 	%r5, %r30, %r4, %r1;
	setp.ge.s32 	%p1, %r30, %r19;
	mov.f32 	%f15, 0f00000000;
	@%p1 bra 	$L__BB0_6;
	mul.lo.s32 	%r6, %r19, %r3;
	mov.u32 	%r7, %ntid.y;
	cvta.to.global.u64 	%rd1, %rd2;
	mov.f32 	%f15, 0f00000000;
$L__BB0_2:
	setp.ge.s32 	%p2, %r1, %r20;
	@%p2 bra 	$L__BB0_5;
	add.s32 	%r21, %r30, %r6;
	mul.lo.s32 	%r9, %r21, %r20;
	mov.u32 	%r31, %r1;
$L__BB0_4:
	add.s32 	%r22, %r31, %r9;
	mul.wide.s32 	%rd4, %r22, 4;
	add.s64 	%rd5, %rd1, %rd4;
	ld.global.f32 	%f8, [%rd5];
	add.f32 	%f15, %f15, %f8;
	add.s32 	%r31, %r31, %r4;
	setp.lt.s32 	%p3, %r31, %r20;
	@%p3 bra 	$L__BB0_4;
$L__BB0_5:
	add.s32 	%r30, %r30, %r7;
	setp.lt.s32 	%p4, %r30, %r19;
	@%p4 bra 	$L__BB0_2;
$L__BB0_6:
	shl.b32 	%r23, %r5, 2;
	mov.u32 	%r24, sum_v;
	add.s32 	%r13, %r24, %r23;
	st.shared.f32 	[%r13], %f15;
	bar.sync 	0;
	mov.u32 	%r25, %ntid.y;
	mul.lo.s32 	%r32, %r4, %r25;
	setp.lt.u32 	%p5, %r32, 2;
	@%p5 bra 	$L__BB0_11;
	not.b32 	%r15, %r5;
$L__BB0_8:
	shr.u32 	%r17, %r32, 1;
	setp.ge.u32 	%p6, %r5, %r17;
	@%p6 bra 	$L__BB0_10;
	add.s32 	%r26, %r32, %r15;
	shl.b32 	%r27, %r26, 2;
	add.s32 	%r29, %r24, %r27;
	ld.shared.f32 	%f9, [%r29];
	ld.shared.f32 	%f10, [%r13];
	add.f32 	%f11, %f9, %f10;
	st.shared.f32 	[%r13], %f11;
$L__BB0_10:
	bar.sync 	0;
	sub.s32 	%r32, %r32, %r17;
	setp.gt.s32 	%p7, %r32, 1;
	@%p7 bra 	$L__BB0_8;
$L__BB0_11:
	setp.ne.s32 	%p8, %r5, 0;
	@%p8 bra 	$L__BB0_13;
	ld.shared.f32 	%f12, [sum_v];
	cvta.to.global.u64 	%rd6, %rd3;
	mul.wide.u32 	%rd7, %r3, 4;
	add.s64 	%rd8, %rd6, %rd7;
	st.global.f32 	[%rd8], %f12;
$L__BB0_13:
	ret;

}


// ===== COMPILED SASS (sm_100) =====

	.target	sm_100

	.elftype	@"ET_EXEC"


//--------------------- .note.nv.tkinfo           --------------------------
	.section	.note.nv.tkinfo,"",@"SHT_NOTE"
	.sectionflags	@"SHF_NOTE_NV_TKINFO"
	.tkinfo
        /*0018*/ 	.word	0x00000002
        /*0030*/ 	.string	""
        /*0030*/ 	.string	"ptxas"
        /*0030*/ 	.string	"Cuda compilation tools, release 13.0, V13.0.88"
        /*0030*/ 	.string	"Build cuda_13.0.r13.0/compiler.36424714_0"
        /*0030*/ 	.string	"-arch sm_100 -m 64 "



//--------------------- .note.nv.cuinfo           --------------------------
	.section	.note.nv.cuinfo,"",@"SHT_NOTE"
	.sectionflags	@"SHF_NOTE_NV_CUINFO"
        /*0018*/ 	.short	0x0002
        /*001a*/ 	.short	0x0064
        /*001c*/ 	.short	0x0082
	.zero		2


//--------------------- .nv.info                  --------------------------
	.section	.nv.info,"",@"SHT_CUDA_INFO"
	.align	4


	//----- nvinfo : EIATTR_REGCOUNT
	.align		4
        /*0000*/ 	.byte	0x04, 0x2f
        /*0002*/ 	.short	(.L_29 - .L_28)
	.align		4
.L_28:
        /*0004*/ 	.word	index@(error_reduce)
        /*0008*/ 	.word	0x00000010


	//----- nvinfo : EIATTR_FRAME_SIZE
	.align		4
.L_29:
        /*000c*/ 	.byte	0x04, 0x11
        /*000e*/ 	.short	(.L_31 - .L_30)
	.align		4
.L_30:
        /*0010*/ 	.word	index@(error_reduce)
        /*0014*/ 	.word	0x00000000


	//----- nvinfo : EIATTR_MIN_STACK_SIZE
	.align		4
.L_31:
        /*0018*/ 	.byte	0x04, 0x12
        /*001a*/ 	.short	(.L_33 - .L_32)
	.align		4
.L_32:
        /*001c*/ 	.word	index@(error_reduce)
        /*0020*/ 	.word	0x00000000
.L_33:


//--------------------- .nv.compat                --------------------------
	.section	.nv.compat,"",@"SHT_CUDA_COMPAT_INFO"
	.align	4
        /*0000*/ 	.byte	0x02, 0x09, 0x00, 0x00, 0x02, 0x02, 0x01, 0x00, 0x02, 0x05, 0x05, 0x00, 0x03, 0x07, 0x01, 0x01
        /*0010*/ 	.byte	0x02, 0x03, 0x00, 0x00, 0x02, 0x06, 0x01, 0x00, 0x04, 0x0b, 0x08, 0x00, 0x09, 0x00, 0x00, 0x00
        /*0020*/ 	.byte	0x00, 0x00, 0x00, 0x00


//--------------------- .nv.info.error_reduce     --------------------------
	.section	.nv.info.error_reduce,"",@"SHT_CUDA_INFO"
	.sectionflags	@""
	.align	4


	//----- nvinfo : EIATTR_CUDA_API_VERSION
	.align		4
        /*0000*/ 	.byte	0x04, 0x37
        /*0002*/ 	.short	(.L_35 - .L_34)
.L_34:
        /*0004*/ 	.word	0x00000082


	//----- nvinfo : EIATTR_KPARAM_INFO
	.align		4
.L_35:
        /*0008*/ 	.byte	0x04, 0x17
        /*000a*/ 	.short	(.L_37 - .L_36)
.L_36:
        /*000c*/ 	.word	0x00000000
        /*0010*/ 	.short	0x0003
        /*0012*/ 	.short	0x0014
        /*0014*/ 	.byte	0x00, 0xf0, 0x11, 0x00


	//----- nvinfo : EIATTR_KPARAM_INFO
	.align		4
.L_37:
        /*0018*/ 	.byte	0x04, 0x17
        /*001a*/ 	.short	(.L_39 - .L_38)
.L_38:
        /*001c*/ 	.word	0x00000000
        /*0020*/ 	.short	0x0002
        /*0022*/ 	.short	0x0010
        /*0024*/ 	.byte	0x00, 0xf0, 0x11, 0x00


	//----- nvinfo : EIATTR_KPARAM_INFO
	.align		4
.L_39:
        /*0028*/ 	.byte	0x04, 0x17
        /*002a*/ 	.short	(.L_41 - .L_40)
.L_40:
        /*002c*/ 	.word	0x00000000
        /*0030*/ 	.short	0x0001
        /*0032*/ 	.short	0x0008
        /*0034*/ 	.byte	0x00, 0xf5, 0x21, 0x00


	//----- nvinfo : EIATTR_KPARAM_INFO
	.align		4
.L_41:
        /*0038*/ 	.byte	0x04, 0x17
        /*003a*/ 	.short	(.L_43 - .L_42)
.L_42:
        /*003c*/ 	.word	0x00000000
        /*0040*/ 	.short	0x0000
        /*0042*/ 	.short	0x0000
        /*0044*/ 	.byte	0x00, 0xf5, 0x21, 0x00


	//----- nvinfo : EIATTR_SPARSE_MMA_MASK
	.align		4
.L_43:
        /*0048*/ 	.byte	0x03, 0x50
        /*004a*/ 	.short	0x0000


	//----- nvinfo : EIATTR_MAXREG_COUNT
	.align		4
        /*004c*/ 	.byte	0x03, 0x1b
        /*004e*/ 	.short	0x00ff


	//----- nvinfo : EIATTR_NUM_BARRIERS
	.align		4
        /*0050*/ 	.byte	0x02, 0x4c
        /*0052*/ 	.byte	0x01
	.zero		1


	//----- nvinfo : EIATTR_MERCURY_ISA_VERSION
	.align		4
        /*0054*/ 	.byte	0x03, 0x5f
        /*0056*/ 	.short	0x0101


	//----- nvinfo : EIATTR_VRC_CTA_INIT_COUNT
	.align		4
        /*0058*/ 	.byte	0x02, 0x4a
	.zero		1
	.zero		1


	//----- nvinfo : EIATTR_EXIT_INSTR_OFFSETS
	.align		4
        /*005c*/ 	.byte	0x04, 0x1c
        /*005e*/ 	.short	(.L_45 - .L_44)


	//   ....[0]....
.L_44:
        /*0060*/ 	.word	0x000003b0


	//   ....[1]....
        /*0064*/ 	.word	0x00000430


	//----- nvinfo : EIATTR_CRS_STACK_SIZE
	.align		4
.L_45:
        /*0068*/ 	.byte	0x04, 0x1e
        /*006a*/ 	.short	(.L_47 - .L_46)
.L_46:
        /*006c*/ 	.word	0x00000000


	//----- nvinfo : EIATTR_CBANK_PARAM_SIZE
	.align		4
.L_47:
        /*0070*/ 	.byte	0x03, 0x19
        /*0072*/ 	.short	0x0018


	//----- nvinfo : EIATTR_PARAM_CBANK
	.align		4
        /*0074*/ 	.byte	0x04, 0x0a
        /*0076*/ 	.short	(.L_49 - .L_48)
	.align		4
.L_48:
        /*0078*/ 	.word	index@(.nv.constant0.error_reduce)
        /*007c*/ 	.short	0x0380
        /*007e*/ 	.short	0x0018


	//----- nvinfo : EIATTR_SW_WAR
	.align		4
.L_49:
        /*0080*/ 	.byte	0x04, 0x36
        /*0082*/ 	.short	(.L_51 - .L_50)
.L_50:
        /*0084*/ 	.word	0x00000008
.L_51:


//--------------------- .nv.callgraph             --------------------------
	.section	.nv.callgraph,"",@"SHT_CUDA_CALLGRAPH"
	.align	4
	.sectionentsize	8
	.align		4
        /*0000*/ 	.word	0x00000000
	.align		4
        /*0004*/ 	.word	0xffffffff
	.align		4
        /*0008*/ 	.word	0x00000000
	.align		4
        /*000c*/ 	.word	0xfffffffe
	.align		4
        /*0010*/ 	.word	0x00000000
	.align		4
        /*0014*/ 	.word	0xfffffffd
	.align		4
        /*0018*/ 	.word	0x00000000
	.align		4
        /*001c*/ 	.word	0xfffffffc


//--------------------- .nv.constant4             --------------------------
	.section	.nv.constant4,"a",@progbits
	.align	8
	.align		8
.nv.constant4:
        /*0000*/ 	.dword	_ZN34_INTERNAL_b74ab47b_4_k_cu_a5aa118d4cuda3std3__45__cpo5beginE
	.align		8
        /*0008*/ 	.dword	_ZN34_INTERNAL_b74ab47b_4_k_cu_a5aa118d4cuda3std3__45__cpo3endE
	.align		8
        /*0010*/ 	.dword	_ZN34_INTERNAL_b74ab47b_4_k_cu_a5aa118d4cuda3std3__45__cpo6cbeginE
	.align		8
        /*0018*/ 	.dword	_ZN34_INTERNAL_b74ab47b_4_k_cu_a5aa118d4cuda3std3__45__cpo4cendE
	.align		8
        /*0020*/ 	.dword	_ZN34_INTERNAL_b74ab47b_4_k_cu_a5aa118d4cuda3std3__45__cpo6rbeginE
	.align		8
        /*0028*/ 	.dword	_ZN34_INTERNAL_b74ab47b_4_k_cu_a5aa118d4cuda3std3__45__cpo4rendE
	.align		8
        /*0030*/ 	.dword	_ZN34_INTERNAL_b74ab47b_4_k_cu_a5aa118d4cuda3std3__45__cpo7crbeginE
	.align		8
        /*0038*/ 	.dword	_ZN34_INTERNAL_b74ab47b_4_k_cu_a5aa118d4cuda3std3__45__cpo5crendE
	.align		8
        /*0040*/ 	.dword	_ZN34_INTERNAL_b74ab47b_4_k_cu_a5aa118d4cuda3std3__436_GLOBAL__N__b74ab47b_4_k_cu_a5aa118d6ignoreE
	.align		8
        /*0048*/ 	.dword	_ZN34_INTERNAL_b74ab47b_4_k_cu_a5aa118d4cuda3std3__419piecewise_constructE
	.align		8
        /*0050*/ 	.dword	_ZN34_INTERNAL_b74ab47b_4_k_cu_a5aa118d4cuda3std3__48in_placeE
	.align		8
        /*0058*/ 	.dword	_ZN34_INTERNAL_b74ab47b_4_k_cu_a5aa118d4cuda3std3__420unreachable_sentinelE
	.align		8
        /*0060*/ 	.dword	_ZN34_INTERNAL_b74ab47b_4_k_cu_a5aa118d4cuda3std6ranges3__45__cpo4swapE
	.align		8
        /*0068*/ 	.dword	_ZN34_INTERNAL_b74ab47b_4_k_cu_a5aa118d4cuda3std6ranges3__45__cpo9iter_moveE
	.align		8
        /*0070*/ 	.dword	_ZN34_INTERNAL_b74ab47b_4_k_cu_a5aa118d4cuda3std6ranges3__45__cpo5beginE
	.align		8
        /*0078*/ 	.dword	_ZN34_INTERNAL_b74ab47b_4_k_cu_a5aa118d4cuda3std6ranges3__45__cpo3endE
	.align		8
        /*0080*/ 	.dword	_ZN34_INTERNAL_b74ab47b_4_k_cu_a5aa118d4cuda3std6ranges3__45__cpo6cbeginE
	.align		8
        /*0088*/ 	.dword	_ZN34_INTERNAL_b74ab47b_4_k_cu_a5aa118d4cuda3std6ranges3__45__cpo4cendE
	.align		8
        /*0090*/ 	.dword	_ZN34_INTERNAL_b74ab47b_4_k_cu_a5aa118d4cuda3std6ranges3__45__cpo7advanceE
	.align		8
        /*0098*/ 	.dword	_ZN34_INTERNAL_b74ab47b_4_k_cu_a5aa118d4cuda3std6ranges3__45__cpo9iter_swapE
	.align		8
        /*00a0*/ 	.dword	_ZN34_INTERNAL_b74ab47b_4_k_cu_a5aa118d4cuda3std6ranges3__45__cpo4nextE
	.align		8
        /*00a8*/ 	.dword	_ZN34_INTERNAL_b74ab47b_4_k_cu_a5aa118d4cuda3std6ranges3__45__cpo4prevE
	.align		8
        /*00b0*/ 	.dword	_ZN34_INTERNAL_b74ab47b_4_k_cu_a5aa118d4cuda3std6ranges3__45__cpo4dataE
	.align		8
        /*00b8*/ 	.dword	_ZN34_INTERNAL_b74ab47b_4_k_cu_a5aa118d4cuda3std6ranges3__45__cpo5cdataE
	.align		8
        /*00c0*/ 	.dword	_ZN34_INTERNAL_b74ab47b_4_k_cu_a5aa118d4cuda3std6ranges3__45__cpo4sizeE
	.align		8
        /*00c8*/ 	.dword	_ZN34_INTERNAL_b74ab47b_4_k_cu_a5aa118d4cuda3std6ranges3__45__cpo5ssizeE
	.align		8
        /*00d0*/ 	.dword	_ZN34_INTERNAL_b74ab47b_4_k_cu_a5aa118d4cuda3std6ranges3__45__cpo8distanceE
	.align		8
        /*00d8*/ 	.dword	_ZN34_INTERNAL_b74ab47b_4_k_cu_a5aa118d6thrust24THRUST_300001_SM_1000_NS6system6detail10sequential3seqE


//--------------------- .text.error_reduce        --------------------------
	.section	.text.error_reduce,"ax",@progbits
	.align	128
        .global         error_reduce
        .type           error_reduce,@function
        .size           error_reduce,(.L_x_9 - error_reduce)
        .other          error_reduce,@"STO_CUDA_ENTRY STV_DEFAULT"
error_reduce:
.text.error_reduce:
[----:B------:R-:W-:Y:S01]  /*0000*/  LDC R1, c[0x0][0x37c] ;  /* 0x0000df00ff017b82 */ /* 0x000fe20000000800 */
[----:B------:R-:W0:Y:S01]  /*0010*/  S2R R0, SR_TID.Y ;  /* 0x0000000000007919 */ /* 0x000e220000002200 */
[----:B------:R-:W0:Y:S01]  /*0020*/  LDCU UR4, c[0x0][0x390] ;  /* 0x00007200ff0477ac */ /* 0x000e220008000800 */
[----:B------:R-:W-:Y:S01]  /*0030*/  BSSY.RECONVERGENT B0, `(.L_x_0) ;  /* 0x000001f000007945 */ /* 0x000fe20003800200 */
[----:B------:R-:W-:Y:S01]  /*0040*/  IMAD.MOV.U32 R6, RZ, RZ, RZ ;  /* 0x000000ffff067224 */ /* 0x000fe200078e00ff */
[----:B------:R-:W1:Y:S01]  /*0050*/  S2R R8, SR_TID.X ;  /* 0x0000000000087919 */ /* 0x000e620000002100 */
[----:B------:R-:W1:Y:S01]  /*0060*/  LDCU UR6, c[0x0][0x360] ;  /* 0x00006c00ff0677ac */ /* 0x000e620008000800 */
[----:B------:R-:W2:Y:S01]  /*0070*/  S2R R9, SR_CTAID.X ;  /* 0x0000000000097919 */ /* 0x000ea20000002500 */
[----:B------:R-:W3:Y:S01]  /*0080*/  LDCU.64 UR8, c[0x0][0x358] ;  /* 0x00006b00ff0877ac */ /* 0x000ee20008000a00 */
[C---:B0-----:R-:W-:Y:S01]  /*0090*/  ISETP.GE.AND P0, PT, R0.reuse, UR4, PT ;  /* 0x0000000400007c0c */ /* 0x041fe2000bf06270 */
[----:B-1----:R-:W-:-:S12]  /*00a0*/  IMAD R13, R0, UR6, R8 ;  /* 0x00000006000d7c24 */ /* 0x002fd8000f8e0208 */
[----:B--23--:R-:W-:Y:S05]  /*00b0*/  @P0 BRA `(.L_x_1) ;  /* 0x0000000000580947 */ /* 0x00cfea0003800000 */
[----:B------:R-:W0:Y:S01]  /*00c0*/  LDC R11, c[0x0][0x364] ;  /* 0x0000d900ff0b7b82 */ /* 0x000e220000000800 */
[----:B------:R-:W-:-:S07]  /*00d0*/  IMAD.MOV.U32 R6, RZ, RZ, RZ ;  /* 0x000000ffff067224 */ /* 0x000fce00078e00ff */
.L_x_5:
[----:B------:R-:W1:Y:S01]  /*00e0*/  LDC R10, c[0x0][0x394] ;  /* 0x0000e500ff0a7b82 */ /* 0x000e620000000800 */
[----:B------:R-:W-:Y:S01]  /*00f0*/  BSSY.RECONVERGENT B1, `(.L_x_2) ;  /* 0x000000e000017945 */ /* 0x000fe20003800200 */
[----:B-1----:R-:W-:-:S13]  /*0100*/  ISETP.GE.AND P0, PT, R8, R10, PT ;  /* 0x0000000a0800720c */ /* 0x002fda0003f06270 */
[----:B------:R-:W-:Y:S05]  /*0110*/  @P0 BRA `(.L_x_3) ;  /* 0x00000000002c0947 */ /* 0x000fea0003800000 */
[----:B------:R-:W1:Y:S01]  /*0120*/  LDC.64 R4, c[0x0][0x380] ;  /* 0x0000e000ff047b82 */ /* 0x000e620000000a00 */
[----:B------:R-:W2:Y:S01]  /*0130*/  LDCU UR4, c[0x0][0x390] ;  /* 0x00007200ff0477ac */ /* 0x000ea20008000800 */
[----:B------:R-:W-:Y:S01]  /*0140*/  MOV R7, R8 ;  /* 0x0000000800077202 */ /* 0x000fe20000000f00 */
[----:B--2---:R-:W-:-:S07]  /*0150*/  IMAD R12, R9, UR4, R0 ;  /* 0x00000004090c7c24 */ /* 0x004fce000f8e0200 */
.L_x_4:
[----:B------:R-:W-:-:S04]  /*0160*/  IMAD R3, R12, R10, R7 ;  /* 0x0000000a0c037224 */ /* 0x000fc800078e0207 */
[----:B-1----:R-:W-:-:S06]  /*0170*/  IMAD.WIDE R2, R3, 0x4, R4 ;  /* 0x0000000403027825 */ /* 0x002fcc00078e0204 */
[----:B------:R-:W2:Y:S01]  /*0180*/  LDG.E R3, desc[UR8][R2.64] ;  /* 0x0000000802037981 */ /* 0x000ea2000c1e1900 */
[----:B------:R-:W-:-:S05]  /*0190*/  VIADD R7, R7, UR6 ;  /* 0x0000000607077c36 */ /* 0x000fca0008000000 */
[----:B------:R-:W-:Y:S01]  /*01a0*/  ISETP.GE.AND P0, PT, R7, R10, PT ;  /* 0x0000000a0700720c */ /* 0x000fe20003f06270 */
[----:B--2---:R-:W-:-:S12]  /*01b0*/  FADD R6, R3, R6 ;  /* 0x0000000603067221 */ /* 0x004fd80000000000 */
[----:B------:R-:W-:Y:S05]  /*01c0*/  @!P0 BRA `(.L_x_4) ;  /* 0xfffffffc00e48947 */ /* 0x000fea000383ffff */
.L_x_3:
[----:B------:R-:W-:Y:S05]  /*01d0*/  BSYNC.RECONVERGENT B1 ;  /* 0x0000000000017941 */ /* 0x000fea0003800200 */
.L_x_2:
[----:B------:R-:W1:Y:S01]  /*01e0*/  LDCU UR4, c[0x0][0x390] ;  /* 0x00007200ff0477ac */ /* 0x000e620008000800 */
[----:B0-----:R-:W-:-:S04]  /*01f0*/  IADD3 R0, PT, PT, R11, R0, RZ ;  /* 0x000000000b007210 */ /* 0x001fc80007ffe0ff */
[----:B-1----:R-:W-:-:S13]  /*0200*/  ISETP.GE.AND P0, PT, R0, UR4, PT ;  /* 0x0000000400007c0c */ /* 0x002fda000bf06270 */
[----:B------:R-:W-:Y:S05]  /*0210*/  @!P0 BRA `(.L_x_5) ;  /* 0xfffffffc00b08947 */ /* 0x000fea000383ffff */
.L_x_1:
[----:B------:R-:W-:Y:S05]  /*0220*/  BSYNC.RECONVERGENT B0 ;  /* 0x0000000000007941 */ /* 0x000fea0003800200 */
.L_x_0:
[----:B------:R-:W0:Y:S01]  /*0230*/  S2UR UR5, SR_CgaCtaId ;  /* 0x00000000000579c3 */ /* 0x000e220000008800 */
[----:B------:R-:W-:Y:S01]  /*0240*/  UMOV UR4, 0x400 ;  /* 0x0000040000047882 */ /* 0x000fe20000000000 */
[----:B------:R-:W1:Y:S01]  /*0250*/  LDCU UR7, c[0x0][0x364] ;  /* 0x00006c80ff0777ac */ /* 0x000e620008000800 */
[----:B------:R-:W-:Y:S01]  /*0260*/  ISETP.NE.AND P1, PT, R13, RZ, PT ;  /* 0x000000ff0d00720c */ /* 0x000fe20003f25270 */
[----:B0-----:R-:W-:Y:S02]  /*0270*/  ULEA UR4, UR5, UR4, 0x18 ;  /* 0x0000000405047291 */ /* 0x001fe4000f8ec0ff */
[----:B-1----:R-:W-:-:S04]  /*0280*/  UIMAD UR5, UR6, UR7, URZ ;  /* 0x00000007060572a4 */ /* 0x002fc8000f8e02ff */
[----:B------:R-:W-:Y:S01]  /*0290*/  LEA R3, R13, UR4, 0x2 ;  /* 0x000000040d037c11 */ /* 0x000fe2000f8e10ff */
[----:B------:R-:W-:-:S04]  /*02a0*/  UISETP.GE.U32.AND UP0, UPT, UR5, 0x2, UPT ;  /* 0x000000020500788c */ /* 0x000fc8000bf06070 */
[----:B------:R0:W-:Y:S01]  /*02b0*/  STS [R3], R6 ;  /* 0x0000000603007388 */ /* 0x0001e20000000800 */
[----:B------:R-:W-:Y:S06]  /*02c0*/  BAR.SYNC.DEFER_BLOCKING 0x0 ;  /* 0x0000000000007b1d */ /* 0x000fec0000010000 */
[----:B------:R-:W-:Y:S05]  /*02d0*/  BRA.U !UP0, `(.L_x_6) ;  /* 0x0000000108347547 */ /* 0x000fea000b800000 */
[----:B------:R-:W-:-:S07]  /*02e0*/  LOP3.LUT R4, RZ, R13, RZ, 0x33, !PT ;  /* 0x0000000dff047212 */ /* 0x000fce00078e33ff */
.L_x_7:
[----:B------:R-:W-:-:S06]  /*02f0*/  USHF.R.U32.HI UR6, URZ, 0x1, UR5 ;  /* 0x00000001ff067899 */ /* 0x000fcc0008011605 */
[----:B------:R-:W-:-:S13]  /*0300*/  ISETP.GE.U32.AND P0, PT, R13, UR6, PT ;  /* 0x000000060d007c0c */ /* 0x000fda000bf06070 */
[----:B------:R-:W-:Y:S01]  /*0310*/  @!P0 VIADD R0, R4, UR5 ;  /* 0x0000000504008c36 */ /* 0x000fe20008000000 */
[----:B------:R-:W-:Y:S01]  /*0320*/  @!P0 LDS R5, [R3] ;  /* 0x0000000003058984 */ /* 0x000fe20000000800 */
[----:B------:R-:W-:-:S03]  /*0330*/  UIADD3 UR5, UPT, UPT, -UR6, UR5, URZ ;  /* 0x0000000506057290 */ /* 0x000fc6000fffe1ff */
[----:B------:R-:W-:Y:S01]  /*0340*/  @!P0 LEA R0, R0, UR4, 0x2 ;  /* 0x0000000400008c11 */ /* 0x000fe2000f8e10ff */
[----:B------:R-:W-:-:S05]  /*0350*/  UISETP.GT.AND UP0, UPT, UR5, 0x1, UPT ;  /* 0x000000010500788c */ /* 0x000fca000bf04270 */
[----:B-1----:R-:W1:Y:S02]  /*0360*/  @!P0 LDS R0, [R0] ;  /* 0x0000000000008984 */ /* 0x002e640000000800 */
[----:B-1----:R-:W-:-:S05]  /*0370*/  @!P0 FADD R2, R0, R5 ;  /* 0x0000000500028221 */ /* 0x002fca0000000000 */
[----:B------:R1:W-:Y:S01]  /*0380*/  @!P0 STS [R3], R2 ;  /* 0x0000000203008388 */ /* 0x0003e20000000800 */
[----:B------:R-:W-:Y:S06]  /*0390*/  BAR.SYNC.DEFER_BLOCKING 0x0 ;  /* 0x0000000000007b1d */ /* 0x000fec0000010000 */
[----:B------:R-:W-:Y:S05]  /*03a0*/  BRA.U UP0, `(.L_x_7) ;  /* 0xfffffffd00d07547 */ /* 0x000fea000b83ffff */
.L_x_6:
[----:B------:R-:W-:Y:S05]  /*03b0*/  @P1 EXIT ;  /* 0x000000000000194d */ /* 0x000fea0003800000 */
[----:B------:R-:W2:Y:S01]  /*03c0*/  S2UR UR5, SR_CgaCtaId ;  /* 0x00000000000579c3 */ /* 0x000ea20000008800 */
[----:B------:R-:W-:-:S07]  /*03d0*/  UMOV UR4, 0x400 ;  /* 0x0000040000047882 */ /* 0x000fce0000000000 */
[----:B01----:R-:W0:Y:S01]  /*03e0*/  LDC.64 R2, c[0x0][0x388] ;  /* 0x0000e200ff027b82 */ /* 0x003e220000000a00 */
[----:B--2---:R-:W-:Y:S01]  /*03f0*/  ULEA UR4, UR5, UR4, 0x18 ;  /* 0x0000000405047291 */ /* 0x004fe2000f8ec0ff */
[----:B0-----:R-:W-:-:S08]  /*0400*/  IMAD.WIDE.U32 R2, R9, 0x4, R2 ;  /* 0x0000000409027825 */ /* 0x001fd000078e0002 */
[----:B------:R-:W0:Y:S04]  /*0410*/  LDS R5, [UR4] ;  /* 0x00000004ff057984 */ /* 0x000e280008000800 */
[----:B0-----:R-:W-:Y:S01]  /*0420*/  STG.E desc[UR8][R2.64], R5 ;  /* 0x0000000502007986 */ /* 0x001fe2000c101908 */
[----:B------:R-:W-:Y:S05]  /*0430*/  EXIT ;  /* 0x000000000000794d */ /* 0x000fea0003800000 */
.L_x_8:
[----:B------:R-:W-:-:S00]  /*0440*/  BRA `(.L_x_8) ;  /* 0xfffffffc00fc7947 */ /* 0x000fc0000383ffff */
[----:B------:R-:W-:-:S00]  /*0450*/  NOP ;  /* 0x0000000000007918 */ /* 0x000fc00000000000 */
        /* <DEDUP_REMOVED lines=10> */
.L_x_9:


//--------------------- .nv.shared.error_reduce   --------------------------
	.section	.nv.shared.error_reduce,"aw",@nobits
	.sectionflags	@""
	.align	16
	.zero		1024


//--------------------- .nv.shared.reserved.0     --------------------------
	.section	.nv.shared.reserved.0,"aw",@nobits
	.weak		__nv_reservedSMEM_offset_0_alias
	.size		__nv_reservedSMEM_offset_0_alias, 0, 64
	.other		__nv_reservedSMEM_offset_0_alias,@"STO_CUDA_RESERVED_SHARED STV_DEFAULT"
__nv_reservedSMEM_offset_0_alias:
	.zero		0
	.zero		64


//--------------------- .nv.global                --------------------------
	.section	.nv.global,"aw",@nobits
.nv.global:
	.type		_ZN34_INTERNAL_b74ab47b_4_k_cu_a5aa118d4cuda3std3__48in_placeE,@object
	.size		_ZN34_INTERNAL_b74ab47b_4_k_cu_a5aa118d4cuda3std3__48in_placeE,(_ZN34_INTERNAL_b74ab47b_4_k_cu_a5aa118d4cuda3std6ranges3__45__cpo8distanceE - _ZN34_INTERNAL_b74ab47b_4_k_cu_a5aa118d4cuda3std3__48in_placeE)
_ZN34_INTERNAL_b74ab47b_4_k_cu_a5aa118d4cuda3std3__48in_placeE:
	.zero		1
	.type		_ZN34_INTERNAL_b74ab47b_4_k_cu_a5aa118d4cuda3std6ranges3__45__cpo8distanceE,@object
	.size		_ZN34_INTERNAL_b74ab47b_4_k_cu_a5aa118d4cuda3std6ranges3__45__cpo8distanceE,(_ZN34_INTERNAL_b74ab47b_4_k_cu_a5aa118d4cuda3std3__45__cpo6cbeginE - _ZN34_INTERNAL_b74ab47b_4_k_cu_a5aa118d4cuda3std6ranges3__45__cpo8distanceE)
_ZN34_INTERNAL_b74ab47b_4_k_cu_a5aa118d4cuda3std6ranges3__45__cpo8distanceE:
	.zero		1
	.type		_ZN34_INTERNAL_b74ab47b_4_k_cu_a5aa118d4cuda3std3__45__cpo6cbeginE,@object
	.size		_ZN34_INTERNAL_b74ab47b_4_k_cu_a5aa118d4cuda3std3__45__cpo6cbeginE,(_ZN34_INTERNAL_b74ab47b_4_k_cu_a5aa118d4cuda3std6ranges3__45__cpo7advanceE - _ZN34_INTERNAL_b74ab47b_4_k_cu_a5aa118d4cuda3std3__45__cpo6cbeginE)
_ZN34_INTERNAL_b74ab47b_4_k_cu_a5aa118d4cuda3std3__45__cpo6cbeginE:
	.zero		1
	.type		_ZN34_INTERNAL_b74ab47b_4_k_cu_a5aa118d4cuda3std6ranges3__45__cpo7advanceE,@object
	.size		_ZN34_INTERNAL_b74ab47b_4_k_cu_a5aa118d4cuda3std6ranges3__45__cpo7advanceE,(_ZN34_INTERNAL_b74ab47b_4_k_cu_a5aa118d4cuda3std3__45__cpo7crbeginE - _ZN34_INTERNAL_b74ab47b_4_k_cu_a5aa118d4cuda3std6ranges3__45__cpo7advanceE)
_ZN34_INTERNAL_b74ab47b_4_k_cu_a5aa118d4cuda3std6ranges3__45__cpo7advanceE:
	.zero		1
	.type		_ZN34_INTERNAL_b74ab47b_4_k_cu_a5aa118d4cuda3std3__45__cpo7crbeginE,@object
	.size		_ZN34_INTERNAL_b74ab47b_4_k_cu_a5aa118d4cuda3std3__45__cpo7crbeginE,(_ZN34_INTERNAL_b74ab47b_4_k_cu_a5aa118d4cuda3std6ranges3__45__cpo4dataE - _ZN34_INTERNAL_b74ab47b_4_k_cu_a5aa118d4cuda3std3__45__cpo7crbeginE)
_ZN34_INTERNAL_b74ab47b_4_k_cu_a5aa118d4cuda3std3__45__cpo7crbeginE:
	.zero		1
	.type		_ZN34_INTERNAL_b74ab47b_4_k_cu_a5aa118d4cuda3std6ranges3__45__cpo4dataE,@object
	.size		_ZN34_INTERNAL_b74ab47b_4_k_cu_a5aa118d4cuda3std6ranges3__45__cpo4dataE,(_ZN34_INTERNAL_b74ab47b_4_k_cu_a5aa118d4cuda3std6ranges3__45__cpo5beginE - _ZN34_INTERNAL_b74ab47b_4_k_cu_a5aa118d4cuda3std6ranges3__45__cpo4dataE)
_ZN34_INTERNAL_b74ab47b_4_k_cu_a5aa118d4cuda3std6ranges3__45__cpo4dataE:
	.zero		1
	.type		_ZN34_INTERNAL_b74ab47b_4_k_cu_a5aa118d4cuda3std6ranges3__45__cpo5beginE,@object
	.size		_ZN34_INTERNAL_b74ab47b_4_k_cu_a5aa118d4cuda3std6ranges3__45__cpo5beginE,(_ZN34_INTERNAL_b74ab47b_4_k_cu_a5aa118d4cuda3std3__436_GLOBAL__N__b74ab47b_4_k_cu_a5aa118d6ignoreE - _ZN34_INTERNAL_b74ab47b_4_k_cu_a5aa118d4cuda3std6ranges3__45__cpo5beginE)
_ZN34_INTERNAL_b74ab47b_4_k_cu_a5aa118d4cuda3std6ranges3__45__cpo5beginE:
	.zero		1
	.type		_ZN34_INTERNAL_b74ab47b_4_k_cu_a5aa118d4cuda3std3__436_GLOBAL__N__b74ab47b_4_k_cu_a5aa118d6ignoreE,@object
	.size		_ZN34_INTERNAL_b74ab47b_4_k_cu_a5aa118d4cuda3std3__436_GLOBAL__N__b74ab47b_4_k_cu_a5aa118d6ignoreE,(_ZN34_INTERNAL_b74ab47b_4_k_cu_a5aa118d4cuda3std6ranges3__45__cpo4sizeE - _ZN34_INTERNAL_b74ab47b_4_k_cu_a5aa118d4cuda3std3__436_GLOBAL__N__b74ab47b_4_k_cu_a5aa118d6ignoreE)
_ZN34_INTERNAL_b74ab47b_4_k_cu_a5aa118d4cuda3std3__436_GLOBAL__N__b74ab47b_4_k_cu_a5aa118d6ignoreE:
	.zero		1
	.type		_ZN34_INTERNAL_b74ab47b_4_k_cu_a5aa118d4cuda3std6ranges3__45__cpo4sizeE,@object
	.size		_ZN34_INTERNAL_b74ab47b_4_k_cu_a5aa118d4cuda3std6ranges3__45__cpo4sizeE,(_ZN34_INTERNAL_b74ab47b_4_k_cu_a5aa118d4cuda3std3__45__cpo5beginE - _ZN34_INTERNAL_b74ab47b_4_k_cu_a5aa118d4cuda3std6ranges3__45__cpo4sizeE)
_ZN34_INTERNAL_b74ab47b_4_k_cu_a5aa118d4cuda3std6ranges3__45__cpo4sizeE:
	.zero		1
	.type		_ZN34_INTERNAL_b74ab47b_4_k_cu_a5aa118d4cuda3std3__45__cpo5beginE,@object
	.size		_ZN34_INTERNAL_b74ab47b_4_k_cu_a5aa118d4cuda3std3__45__cpo5beginE,(_ZN34_INTERNAL_b74ab47b_4_k_cu_a5aa118d4cuda3std6ranges3__45__cpo6cbeginE - _ZN34_INTERNAL_b74ab47b_4_k_cu_a5aa118d4cuda3std3__45__cpo5beginE)
_ZN34_INTERNAL_b74ab47b_4_k_cu_a5aa118d4cuda3std3__45__cpo5beginE:
	.zero		1
	.type		_ZN34_INTERNAL_b74ab47b_4_k_cu_a5aa118d4cuda3std6ranges3__45__cpo6cbeginE,@object
	.size		_ZN34_INTERNAL_b74ab47b_4_k_cu_a5aa118d4cuda3std6ranges3__45__cpo6cbeginE,(_ZN34_INTERNAL_b74ab47b_4_k_cu_a5aa118d4cuda3std3__45__cpo6rbeginE - _ZN34_INTERNAL_b74ab47b_4_k_cu_a5aa118d4cuda3std6ranges3__45__cpo6cbeginE)
_ZN34_INTERNAL_b74ab47b_4_k_cu_a5aa118d4cuda3std6ranges3__45__cpo6cbeginE:
	.zero		1
	.type		_ZN34_INTERNAL_b74ab47b_4_k_cu_a5aa118d4cuda3std3__45__cpo6rbeginE,@object
	.size		_ZN34_INTERNAL_b74ab47b_4_k_cu_a5aa118d4cuda3std3__45__cpo6rbeginE,(_ZN34_INTERNAL_b74ab47b_4_k_cu_a5aa118d4cuda3std6ranges3__45__cpo4nextE - _ZN34_INTERNAL_b74ab47b_4_k_cu_a5aa118d4cuda3std3__45__cpo6rbeginE)
_ZN34_INTERNAL_b74ab47b_4_k_cu_a5aa118d4cuda3std3__45__cpo6rbeginE:
	.zero		1
	.type		_ZN34_INTERNAL_b74ab47b_4_k_cu_a5aa118d4cuda3std6ranges3__45__cpo4nextE,@object
	.size		_ZN34_INTERNAL_b74ab47b_4_k_cu_a5aa118d4cuda3std6ranges3__45__cpo4nextE,(_ZN34_INTERNAL_b74ab47b_4_k_cu_a5aa118d4cuda3std6ranges3__45__cpo4swapE - _ZN34_INTERNAL_b74ab47b_4_k_cu_a5aa118d4cuda3std6ranges3__45__cpo4nextE)
_ZN34_INTERNAL_b74ab47b_4_k_cu_a5aa118d4cuda3std6ranges3__45__cpo4nextE:
	.zero		1
	.type		_ZN34_INTERNAL_b74ab47b_4_k_cu_a5aa118d4cuda3std6ranges3__45__cpo4swapE,@object
	.size		_ZN34_INTERNAL_b74ab47b_4_k_cu_a5aa118d4cuda3std6ranges3__45__cpo4swapE,(_ZN34_INTERNAL_b74ab47b_4_k_cu_a5aa118d4cuda3std3__420unreachable_sentinelE - _ZN34_INTERNAL_b74ab47b_4_k_cu_a5aa118d4cuda3std6ranges3__45__cpo4swapE)
_ZN34_INTERNAL_b74ab47b_4_k_cu_a5aa118d4cuda3std6ranges3__45__cpo4swapE:
	.zero		1
	.type		_ZN34_INTERNAL_b74ab47b_4_k_cu_a5aa118d4cuda3std3__420unreachable_sentinelE,@object
	.size		_ZN34_INTERNAL_b74ab47b_4_k_cu_a5aa118d4cuda3std3__420unreachable_sentinelE,(_ZN34_INTERNAL_b74ab47b_4_k_cu_a5aa118d6thrust24THRUST_300001_SM_1000_NS6system6detail10sequential3seqE - _ZN34_INTERNAL_b74ab47b_4_k_cu_a5aa118d4cuda3std3__420unreachable_sentinelE)
_ZN34_INTERNAL_b74ab47b_4_k_cu_a5aa118d4cuda3std3__420unreachable_sentinelE:
	.zero		1
	.type		_ZN34_INTERNAL_b74ab47b_4_k_cu_a5aa118d6thrust24THRUST_300001_SM_1000_NS6system6detail10sequential3seqE,@object
	.size		_ZN34_INTERNAL_b74ab47b_4_k_cu_a5aa118d6thrust24THRUST_300001_SM_1000_NS6system6detail10sequential3seqE,(_ZN34_INTERNAL_b74ab47b_4_k_cu_a5aa118d4cuda3std3__45__cpo4cendE - _ZN34_INTERNAL_b74ab47b_4_k_cu_a5aa118d6thrust24THRUST_300001_SM_1000_NS6system6detail10sequential3seqE)
_ZN34_INTERNAL_b74ab47b_4_k_cu_a5aa118d6thrust24THRUST_300001_SM_1000_NS6system6detail10sequential3seqE:
	.zero		1
	.type		_ZN34_INTERNAL_b74ab47b_4_k_cu_a5aa118d4cuda3std3__45__cpo4cendE,@object
	.size		_ZN34_INTERNAL_b74ab47b_4_k_cu_a5aa118d4cuda3std3__45__cpo4cendE,(_ZN34_INTERNAL_b74ab47b_4_k_cu_a5aa118d4cuda3std6ranges3__45__cpo9iter_swapE - _ZN34_INTERNAL_b74ab47b_4_k_cu_a5aa118d4cuda3std3__45__cpo4cendE)
_ZN34_INTERNAL_b74ab47b_4_k_cu_a5aa118d4cuda3std3__45__cpo4cendE:
	.zero		1
	.type		_ZN34_INTERNAL_b74ab47b_4_k_cu_a5aa118d4cuda3std6ranges3__45__cpo9iter_swapE,@object
	.size		_ZN34_INTERNAL_b74ab47b_4_k_cu_a5aa118d4cuda3std6ranges3__45__cpo9iter_swapE,(_ZN34_INTERNAL_b74ab47b_4_k_cu_a5aa118d4cuda3std3__45__cpo5crendE - _ZN34_INTERNAL_b74ab47b_4_k_cu_a5aa118d4cuda3std6ranges3__45__cpo9iter_swapE)
_ZN34_INTERNAL_b74ab47b_4_k_cu_a5aa118d4cuda3std6ranges3__45__cpo9iter_swapE:
	.zero		1
	.type		_ZN34_INTERNAL_b74ab47b_4_k_cu_a5aa118d4cuda3std3__45__cpo5crendE,@object
	.size		_ZN34_INTERNAL_b74ab47b_4_k_cu_a5aa118d4cuda3std3__45__cpo5crendE,(_ZN34_INTERNAL_b74ab47b_4_k_cu_a5aa118d4cuda3std6ranges3__45__cpo5cdataE - _ZN34_INTERNAL_b74ab47b_4_k_cu_a5aa118d4cuda3std3__45__cpo5crendE)
_ZN34_INTERNAL_b74ab47b_4_k_cu_a5aa118d4cuda3std3__45__cpo5crendE:
	.zero		1
	.type		_ZN34_INTERNAL_b74ab47b_4_k_cu_a5aa118d4cuda3std6ranges3__45__cpo5cdataE,@object
	.size		_ZN34_INTERNAL_b74ab47b_4_k_cu_a5aa118d4cuda3std6ranges3__45__cpo5cdataE,(_ZN34_INTERNAL_b74ab47b_4_k_cu_a5aa118d4cuda3std6ranges3__45__cpo3endE - _ZN34_INTERNAL_b74ab47b_4_k_cu_a5aa118d4cuda3std6ranges3__45__cpo5cdataE)
_ZN34_INTERNAL_b74ab47b_4_k_cu_a5aa118d4cuda3std6ranges3__45__cpo5cdataE:
	.zero		1
	.type		_ZN34_INTERNAL_b74ab47b_4_k_cu_a5aa118d4cuda3std6ranges3__45__cpo3endE,@object
	.size		_ZN34_INTERNAL_b74ab47b_4_k_cu_a5aa118d4cuda3std6ranges3__45__cpo3endE,(_ZN34_INTERNAL_b74ab47b_4_k_cu_a5aa118d4cuda3std3__419piecewise_constructE - _ZN34_INTERNAL_b74ab47b_4_k_cu_a5aa118d4cuda3std6ranges3__45__cpo3endE)
_ZN34_INTERNAL_b74ab47b_4_k_cu_a5aa118d4cuda3std6ranges3__45__cpo3endE:
	.zero		1
	.type		_ZN34_INTERNAL_b74ab47b_4_k_cu_a5aa118d4cuda3std3__419piecewise_constructE,@object
	.size		_ZN34_INTERNAL_b74ab47b_4_k_cu_a5aa118d4cuda3std3__419piecewise_constructE,(_ZN34_INTERNAL_b74ab47b_4_k_cu_a5aa118d4cuda3std6ranges3__45__cpo5ssizeE - _ZN34_INTERNAL_b74ab47b_4_k_cu_a5aa118d4cuda3std3__419piecewise_constructE)
_ZN34_INTERNAL_b74ab47b_4_k_cu_a5aa118d4cuda3std3__419piecewise_constructE:
	.zero		1
	.type		_ZN34_INTERNAL_b74ab47b_4_k_cu_a5aa118d4cuda3std6ranges3__45__cpo5ssizeE,@object
	.size		_ZN34_INTERNAL_b74ab47b_4_k_cu_a5aa118d4cuda3std6ranges3__45__cpo5ssizeE,(_ZN34_INTERNAL_b74ab47b_4_k_cu_a5aa118d4cuda3std3__45__cpo3endE - _ZN34_INTERNAL_b74ab47b_4_k_cu_a5aa118d4cuda3std6ranges3__45__cpo5ssizeE)
_ZN34_INTERNAL_b74ab47b_4_k_cu_a5aa118d4cuda3std6ranges3__45__cpo5ssizeE:
	.zero		1
	.type		_ZN34_INTERNAL_b74ab47b_4_k_cu_a5aa118d4cuda3std3__45__cpo3endE,@object
	.size		_ZN34_INTERNAL_b74ab47b_4_k_cu_a5aa118d4cuda3std3__45__cpo3endE,(_ZN34_INTERNAL_b74ab47b_4_k_cu_a5aa118d4cuda3std6ranges3__45__cpo4cendE - _ZN34_INTERNAL_b74ab47b_4_k_cu_a5aa118d4cuda3std3__45__cpo3endE)
_ZN34_INTERNAL_b74ab47b_4_k_cu_a5aa118d4cuda3std3__45__cpo3endE:
	.zero		1
	.type		_ZN34_INTERNAL_b74ab47b_4_k_cu_a5aa118d4cuda3std6ranges3__45__cpo4cendE,@object
	.size		_ZN34_INTERNAL_b74ab47b_4_k_cu_a5aa118d4cuda3std6ranges3__45__cpo4cendE,(_ZN34_INTERNAL_b74ab47b_4_k_cu_a5aa118d4cuda3std3__45__cpo4rendE - _ZN34_INTERNAL_b74ab47b_4_k_cu_a5aa118d4cuda3std6ranges3__45__cpo4cendE)
_ZN34_INTERNAL_b74ab47b_4_k_cu_a5aa118d4cuda3std6ranges3__45__cpo4cendE:
	.zero		1
	.type		_ZN34_INTERNAL_b74ab47b_4_k_cu_a5aa118d4cuda3std3__45__cpo4rendE,@object
	.size		_ZN34_INTERNAL_b74ab47b_4_k_cu_a5aa118d4cuda3std3__45__cpo4rendE,(_ZN34_INTERNAL_b74ab47b_4_k_cu_a5aa118d4cuda3std6ranges3__45__cpo4prevE - _ZN34_INTERNAL_b74ab47b_4_k_cu_a5aa118d4cuda3std3__45__cpo4rendE)
_ZN34_INTERNAL_b74ab47b_4_k_cu_a5aa118d4cuda3std3__45__cpo4rendE:
	.zero		1
	.type		_ZN34_INTERNAL_b74ab47b_4_k_cu_a5aa118d4cuda3std6ranges3__45__cpo4prevE,@object
	.size		_ZN34_INTERNAL_b74ab47b_4_k_cu_a5aa118d4cuda3std6ranges3__45__cpo4prevE,(_ZN34_INTERNAL_b74ab47b_4_k_cu_a5aa118d4cuda3std6ranges3__45__cpo9iter_moveE - _ZN34_INTERNAL_b74ab47b_4_k_cu_a5aa118d4cuda3std6ranges3__45__cpo4prevE)
_ZN34_INTERNAL_b74ab47b_4_k_cu_a5aa118d4cuda3std6ranges3__45__cpo4prevE:
	.zero		1
	.type		_ZN34_INTERNAL_b74ab47b_4_k_cu_a5aa118d4cuda3std6ranges3__45__cpo9iter_moveE,@object
	.size		_ZN34_INTERNAL_b74ab47b_4_k_cu_a5aa118d4cuda3std6ranges3__45__cpo9iter_moveE,(.L_13 - _ZN34_INTERNAL_b74ab47b_4_k_cu_a5aa118d4cuda3std6ranges3__45__cpo9iter_moveE)
_ZN34_INTERNAL_b74ab47b_4_k_cu_a5aa118d4cuda3std6ranges3__45__cpo9iter_moveE:
	.zero		1
.L_13:


//--------------------- .nv.constant0.error_reduce --------------------------
	.section	.nv.constant0.error_reduce,"a",@progbits
	.sectionflags	@""
	.align	4
.nv.constant0.error_reduce:
	.zero		920


//--------------------- SYMBOLS --------------------------

	.type		.nv.reservedSmem.offset0,@object
	.size		.nv.reservedSmem.offset0,0x4
	.type		.nv.reservedSmem.cap,@object
	.size		.nv.reservedSmem.cap,0x4
